//
// Generated by NVIDIA NVVM Compiler
//
// Compiler Build ID: CL-36424714
// Cuda compilation tools, release 13.0, V13.0.88
// Based on NVVM 20.0.0
//

.version 9.0
.target sm_100
.address_size 64

	// .globl	_Z10helloWorldPiS_

.visible .entry _Z10helloWorldPiS_(
	.param .u64 .ptr .align 1 _Z10helloWorldPiS__param_0,
	.param .u64 .ptr .align 1 _Z10helloWorldPiS__param_1
)
{


	ret;

}


// ===== COMPILED SASS (sm_100) =====

	.target	sm_100

	.elftype	@"ET_EXEC"


//--------------------- .note.nv.tkinfo           --------------------------
	.section	.note.nv.tkinfo,"",@"SHT_NOTE"
	.sectionflags	@"SHF_NOTE_NV_TKINFO"
	.tkinfo
        /*0018*/ 	.word	0x00000002
        /*0030*/ 	.string	""
        /*0030*/ 	.string	"ptxas"
        /*0030*/ 	.string	"Cuda compilation tools, release 13.0, V13.0.88"
        /*0030*/ 	.string	"Build cuda_13.0.r13.0/compiler.36424714_0"
        /*0030*/ 	.string	"-arch sm_100 -m 64 "



//--------------------- .note.nv.cuinfo           --------------------------
	.section	.note.nv.cuinfo,"",@"SHT_NOTE"
	.sectionflags	@"SHF_NOTE_NV_CUINFO"
        /*0018*/ 	.short	0x0002
        /*001a*/ 	.short	0x0064
        /*001c*/ 	.short	0x0082
	.zero		2


//--------------------- .nv.info                  --------------------------
	.section	.nv.info,"",@"SHT_CUDA_INFO"
	.align	4


	//----- nvinfo : EIATTR_REGCOUNT
	.align		4
        /*0000*/ 	.byte	0x04, 0x2f
        /*0002*/ 	.short	(.L_1 - .L_0)
	.align		4
.L_0:
        /*0004*/ 	.word	index@(_Z10helloWorldPiS_)
        /*0008*/ 	.word	0x00000004


	//----- nvinfo : EIATTR_FRAME_SIZE
	.align		4
.L_1:
        /*000c*/ 	.byte	0x04, 0x11
        /*000e*/ 	.short	(.L_3 - .L_2)
	.align		4
.L_2:
        /*0010*/ 	.word	index@(_Z10helloWorldPiS_)
        /*0014*/ 	.word	0x00000000


	//----- nvinfo : EIATTR_MIN_STACK_SIZE
	.align		4
.L_3:
        /*0018*/ 	.byte	0x04, 0x12
        /*001a*/ 	.short	(.L_5 - .L_4)
	.align		4
.L_4:
        /*001c*/ 	.word	index@(_Z10helloWorldPiS_)
        /*0020*/ 	.word	0x00000000
.L_5:


//--------------------- .nv.compat                --------------------------
	.section	.nv.compat,"",@"SHT_CUDA_COMPAT_INFO"
	.align	4
        /*0000*/ 	.byte	0x02, 0x09, 0x00, 0x00, 0x02, 0x02, 0x01, 0x00, 0x02, 0x05, 0x05, 0x00, 0x03, 0x07, 0x01, 0x01
        /*0010*/ 	.byte	0x02, 0x03, 0x00, 0x00, 0x02, 0x06, 0x01, 0x00, 0x04, 0x0b, 0x08, 0x00, 0x09, 0x00, 0x00, 0x00
        /*0020*/ 	.byte	0x00, 0x00, 0x00, 0x00


//--------------------- .nv.info._Z10helloWorldPiS_ --------------------------
	.section	.nv.info._Z10helloWorldPiS_,"",@"SHT_CUDA_INFO"
	.sectionflags	@""
	.align	4


	//----- nvinfo : EIATTR_CUDA_API_VERSION
	.align		4
        /*0000*/ 	.byte	0x04, 0x37
        /*0002*/ 	.short	(.L_7 - .L_6)
.L_6:
        /*0004*/ 	.word	0x00000082


	//----- nvinfo : EIATTR_KPARAM_INFO
	.align		4
.L_7:
        /*0008*/ 	.byte	0x04, 0x17
        /*000a*/ 	.short	(.L_9 - .L_8)
.L_8:
        /*000c*/ 	.word	0x00000000
        /*0010*/ 	.short	0x0001
        /*0012*/ 	.short	0x0008
        /*0014*/ 	.byte	0x00, 0xf5, 0x21, 0x00


	//----- nvinfo : EIATTR_KPARAM_INFO
	.align		4
.L_9:
        /*0018*/ 	.byte	0x04, 0x17
        /*001a*/ 	.short	(.L_11 - .L_10)
.L_10:
        /*001c*/ 	.word	0x00000000
        /*0020*/ 	.short	0x0000
        /*0022*/ 	.short	0x0000
        /*0024*/ 	.byte	0x00, 0xf5, 0x21, 0x00


	//----- nvinfo : EIATTR_SPARSE_MMA_MASK
	.align		4
.L_11:
        /*0028*/ 	.byte	0x03, 0x50
        /*002a*/ 	.short	0x0000


	//----- nvinfo : EIATTR_MAXREG_COUNT
	.align		4
        /*002c*/ 	.byte	0x03, 0x1b
        /*002e*/ 	.short	0x00ff


	//----- nvinfo : EIATTR_MERCURY_ISA_VERSION
	.align		4
        /*0030*/ 	.byte	0x03, 0x5f
        /*0032*/ 	.short	0x0101


	//----- nvinfo : EIATTR_VRC_CTA_INIT_COUNT
	.align		4
        /*0034*/ 	.byte	0x02, 0x4a
	.zero		1
	.zero		1


	//----- nvinfo : EIATTR_EXIT_INSTR_OFFSETS
	.align		4
        /*0038*/ 	.byte	0x04, 0x1c
        /*003a*/ 	.short	(.L_13 - .L_12)


	//   ....[0]....
.L_12:
        /*003c*/ 	.word	0x00000010


	//----- nvinfo : EIATTR_CBANK_PARAM_SIZE
	.align		4
.L_13:
        /*0040*/ 	.byte	0x03, 0x19
        /*0042*/ 	.short	0x0010


	//----- nvinfo : EIATTR_PARAM_CBANK
	.align		4
        /*0044*/ 	.byte	0x04, 0x0a
        /*0046*/ 	.short	(.L_15 - .L_14)
	.align		4
.L_14:
        /*0048*/ 	.word	index@(.nv.constant0._Z10helloWorldPiS_)
        /*004c*/ 	.short	0x0380
        /*004e*/ 	.short	0x0010


	//----- nvinfo : EIATTR_SW_WAR
	.align		4
.L_15:
        /*0050*/ 	.byte	0x04, 0x36
        /*0052*/ 	.short	(.L_17 - .L_16)
.L_16:
        /*0054*/ 	.word	0x00000008
.L_17:


//--------------------- .nv.callgraph             --------------------------
	.section	.nv.callgraph,"",@"SHT_CUDA_CALLGRAPH"
	.align	4
	.sectionentsize	8
	.align		4
        /*0000*/ 	.word	0x00000000
	.align		4
        /*0004*/ 	.word	0xffffffff
	.align		4
        /*0008*/ 	.word	0x00000000
	.align		4
        /*000c*/ 	.word	0xfffffffe
	.align		4
        /*0010*/ 	.word	0x00000000
	.align		4
        /*0014*/ 	.word	0xfffffffd
	.align		4
        /*0018*/ 	.word	0x00000000
	.align		4
        /*001c*/ 	.word	0xfffffffc


//--------------------- .text._Z10helloWorldPiS_  --------------------------
	.section	.text._Z10helloWorldPiS_,"ax",@progbits
	.align	128
        .global         _Z10helloWorldPiS_
        .type           _Z10helloWorldPiS_,@function
        .size           _Z10helloWorldPiS_,(.L_x_1 - _Z10helloWorldPiS_)
        .other          _Z10helloWorldPiS_,@"STO_CUDA_ENTRY STV_DEFAULT"
_Z10helloWorldPiS_:
.text._Z10helloWorldPiS_:
[----:B------:R-:W-:Y:S01]  /*0000*/  LDC R1, c[0x0][0x37c] ;  /* 0x0000df00ff017b82 */ /* 0x000fe20000000800 */
[----:B------:R-:W-:Y:S05]  /*0010*/  EXIT ;  /* 0x000000000000794d */ /* 0x000fea0003800000 */
.L_x_0:
[----:B------:R-:W-:-:S00]  /*0020*/  BRA `(.L_x_0) ;  /* 0xfffffffc00fc7947 */ /* 0x000fc0000383ffff */
[----:B------:R-:W-:-:S00]  /*0030*/  NOP ;  /* 0x0000000000007918 */ /* 0x000fc00000000000 */
        /* <DEDUP_REMOVED lines=12> */
.L_x_1:


//--------------------- .nv.shared.reserved.0     --------------------------
	.section	.nv.shared.reserved.0,"aw",@nobits
	.weak		__nv_reservedSMEM_offset_0_alias
	.size		__nv_reservedSMEM_offset_0_alias, 0, 64
	.other		__nv_reservedSMEM_offset_0_alias,@"STO_CUDA_RESERVED_SHARED STV_DEFAULT"
__nv_reservedSMEM_offset_0_alias:
	.zero		0
	.zero		64


//--------------------- .nv.constant0._Z10helloWorldPiS_ --------------------------
	.section	.nv.constant0._Z10helloWorldPiS_,"a",@progbits
	.sectionflags	@""
	.align	4
.nv.constant0._Z10helloWorldPiS_:
	.zero		912


//--------------------- SYMBOLS --------------------------

	.type		.nv.reservedSmem.offset0,@object
	.size		.nv.reservedSmem.offset0,0x4
